//
// Generated by NVIDIA NVVM Compiler
//
// Compiler Build ID: CL-36424714
// Cuda compilation tools, release 13.0, V13.0.88
// Based on NVVM 20.0.0
//

.version 9.0
.target sm_100
.address_size 64

	// .globl	findPeakKernel
// _ZZ14findPeakKernelE9reduceMem has been demoted
// _ZZ14findPeakKernelE8indexMem has been demoted

.visible .entry findPeakKernel(
	.param .u32 findPeakKernel_param_0,
	.param .u32 findPeakKernel_param_1,
	.param .u64 .ptr .align 1 findPeakKernel_param_2,
	.param .u64 .ptr .align 1 findPeakKernel_param_3,
	.param .u64 .ptr .align 1 findPeakKernel_param_4,
	.param .u64 .ptr .align 1 findPeakKernel_param_5
)
{
	.reg .pred 	%p<31>;
	.reg .b32 	%r<104>;
	.reg .b32 	%f<48>;
	.reg .b64 	%rd<24>;
	// demoted variable
	.shared .align 4 .b8 _ZZ14findPeakKernelE9reduceMem[1024];
	// demoted variable
	.shared .align 4 .b8 _ZZ14findPeakKernelE8indexMem[1024];
	ld.param.u32 	%r48, [findPeakKernel_param_0];
	ld.param.u32 	%r49, [findPeakKernel_param_1];
	ld.param.u64 	%rd2, [findPeakKernel_param_2];
	ld.param.u64 	%rd3, [findPeakKernel_param_3];
	ld.param.u64 	%rd4, [findPeakKernel_param_4];
	ld.param.u64 	%rd5, [findPeakKernel_param_5];
	cvta.to.global.u64 	%rd1, %rd5;
	mov.u32 	%r1, %ctaid.x;
	mov.u32 	%r50, %tid.y;
	mov.u32 	%r2, %tid.x;
	shl.b32 	%r3, %r48, 8;
	shl.b32 	%r4, %r50, 5;
	add.s32 	%r5, %r4, %r2;
	setp.gt.u32 	%p1, %r5, 255;
	@%p1 bra 	$L__BB0_35;
	shl.b32 	%r6, %r1, 8;
	add.s32 	%r97, %r6, %r5;
	setp.ge.s32 	%p2, %r97, %r49;
	mov.b32 	%r103, -1;
	mov.f32 	%f47, 0fBF800000;
	@%p2 bra 	$L__BB0_8;
	add.s32 	%r8, %r97, %r3;
	max.s32 	%r54, %r49, %r8;
	setp.lt.s32 	%p3, %r8, %r49;
	selp.u32 	%r55, 1, 0, %p3;
	add.s32 	%r56, %r8, %r55;
	sub.s32 	%r57, %r54, %r56;
	div.u32 	%r58, %r57, %r3;
	add.s32 	%r59, %r58, %r55;
	add.s32 	%r9, %r59, 1;
	and.b32  	%r10, %r9, 3;
	setp.lt.u32 	%p4, %r59, 3;
	mov.f32 	%f47, 0fBF800000;
	mov.b32 	%r103, -1;
	@%p4 bra 	$L__BB0_5;
	and.b32  	%r61, %r9, -4;
	mad.lo.s32 	%r62, %r48, 768, %r2;
	add.s32 	%r63, %r62, %r6;
	add.s32 	%r64, %r63, %r4;
	shl.b32 	%r93, %r64, 1;
	shl.b32 	%r12, %r48, 11;
	shl.b32 	%r65, %r48, 9;
	add.s32 	%r66, %r2, %r65;
	add.s32 	%r67, %r66, %r6;
	add.s32 	%r68, %r67, %r4;
	shl.b32 	%r92, %r68, 1;
	shl.b32 	%r91, %r8, 1;
	shl.b32 	%r90, %r97, 1;
	neg.s32 	%r89, %r61;
	mov.f32 	%f47, 0fBF800000;
	mov.b32 	%r103, -1;
$L__BB0_4:
	mul.wide.s32 	%rd6, %r90, 4;
	add.s64 	%rd7, %rd1, %rd6;
	ld.global.f32 	%f20, [%rd7];
	abs.f32 	%f21, %f20;
	setp.gt.f32 	%p5, %f21, %f47;
	selp.f32 	%f22, %f21, %f47, %p5;
	selp.b32 	%r69, %r97, %r103, %p5;
	add.s32 	%r70, %r97, %r3;
	mul.wide.s32 	%rd8, %r91, 4;
	add.s64 	%rd9, %rd1, %rd8;
	ld.global.f32 	%f23, [%rd9];
	abs.f32 	%f24, %f23;
	setp.gt.f32 	%p6, %f24, %f22;
	selp.f32 	%f25, %f24, %f22, %p6;
	selp.b32 	%r71, %r70, %r69, %p6;
	add.s32 	%r72, %r70, %r3;
	mul.wide.s32 	%rd10, %r92, 4;
	add.s64 	%rd11, %rd1, %rd10;
	ld.global.f32 	%f26, [%rd11];
	abs.f32 	%f27, %f26;
	setp.gt.f32 	%p7, %f27, %f25;
	selp.f32 	%f28, %f27, %f25, %p7;
	selp.b32 	%r73, %r72, %r71, %p7;
	add.s32 	%r74, %r72, %r3;
	mul.wide.s32 	%rd12, %r93, 4;
	add.s64 	%rd13, %rd1, %rd12;
	ld.global.f32 	%f29, [%rd13];
	abs.f32 	%f30, %f29;
	setp.gt.f32 	%p8, %f30, %f28;
	selp.f32 	%f47, %f30, %f28, %p8;
	selp.b32 	%r103, %r74, %r73, %p8;
	add.s32 	%r97, %r74, %r3;
	add.s32 	%r93, %r93, %r12;
	add.s32 	%r92, %r92, %r12;
	add.s32 	%r91, %r91, %r12;
	add.s32 	%r90, %r90, %r12;
	add.s32 	%r89, %r89, 4;
	setp.ne.s32 	%p9, %r89, 0;
	@%p9 bra 	$L__BB0_4;
$L__BB0_5:
	setp.eq.s32 	%p10, %r10, 0;
	@%p10 bra 	$L__BB0_8;
	shl.b32 	%r100, %r97, 1;
	shl.b32 	%r35, %r48, 9;
	neg.s32 	%r99, %r10;
$L__BB0_7:
	.pragma "nounroll";
	mul.wide.s32 	%rd14, %r100, 4;
	add.s64 	%rd15, %rd1, %rd14;
	ld.global.f32 	%f31, [%rd15];
	abs.f32 	%f32, %f31;
	setp.gt.f32 	%p11, %f32, %f47;
	selp.f32 	%f47, %f32, %f47, %p11;
	selp.b32 	%r103, %r97, %r103, %p11;
	add.s32 	%r97, %r97, %r3;
	add.s32 	%r100, %r100, %r35;
	add.s32 	%r99, %r99, 1;
	setp.ne.s32 	%p12, %r99, 0;
	@%p12 bra 	$L__BB0_7;
$L__BB0_8:
	shl.b32 	%r75, %r5, 2;
	mov.u32 	%r76, _ZZ14findPeakKernelE9reduceMem;
	add.s32 	%r46, %r76, %r75;
	st.shared.f32 	[%r46], %f47;
	mov.u32 	%r77, _ZZ14findPeakKernelE8indexMem;
	add.s32 	%r47, %r77, %r75;
	st.shared.u32 	[%r47], %r103;
	bar.sync 	0;
	setp.gt.u32 	%p13, %r5, 127;
	@%p13 bra 	$L__BB0_11;
	ld.shared.f32 	%f33, [%r46];
	ld.shared.f32 	%f8, [%r46+512];
	setp.leu.f32 	%p14, %f8, %f33;
	@%p14 bra 	$L__BB0_11;
	st.shared.f32 	[%r46], %f8;
	ld.shared.u32 	%r78, [%r47+512];
	st.shared.u32 	[%r47], %r78;
$L__BB0_11:
	bar.sync 	0;
	setp.gt.u32 	%p15, %r5, 63;
	@%p15 bra 	$L__BB0_14;
	ld.shared.f32 	%f34, [%r46];
	ld.shared.f32 	%f9, [%r46+256];
	setp.leu.f32 	%p16, %f9, %f34;
	@%p16 bra 	$L__BB0_14;
	st.shared.f32 	[%r46], %f9;
	ld.shared.u32 	%r79, [%r47+256];
	st.shared.u32 	[%r47], %r79;
$L__BB0_14:
	bar.sync 	0;
	setp.gt.u32 	%p17, %r5, 31;
	@%p17 bra 	$L__BB0_17;
	ld.shared.f32 	%f35, [%r46];
	ld.shared.f32 	%f10, [%r46+128];
	setp.leu.f32 	%p18, %f10, %f35;
	@%p18 bra 	$L__BB0_17;
	st.shared.f32 	[%r46], %f10;
	ld.shared.u32 	%r80, [%r47+128];
	st.shared.u32 	[%r47], %r80;
$L__BB0_17:
	bar.sync 	0;
	setp.gt.u32 	%p19, %r5, 15;
	@%p19 bra 	$L__BB0_20;
	ld.shared.f32 	%f36, [%r46];
	ld.shared.f32 	%f11, [%r46+64];
	setp.leu.f32 	%p20, %f11, %f36;
	@%p20 bra 	$L__BB0_20;
	st.shared.f32 	[%r46], %f11;
	ld.shared.u32 	%r81, [%r47+64];
	st.shared.u32 	[%r47], %r81;
$L__BB0_20:
	bar.sync 	0;
	setp.gt.u32 	%p21, %r5, 7;
	@%p21 bra 	$L__BB0_23;
	ld.shared.f32 	%f37, [%r46];
	ld.shared.f32 	%f12, [%r46+32];
	setp.leu.f32 	%p22, %f12, %f37;
	@%p22 bra 	$L__BB0_23;
	st.shared.f32 	[%r46], %f12;
	ld.shared.u32 	%r82, [%r47+32];
	st.shared.u32 	[%r47], %r82;
$L__BB0_23:
	bar.sync 	0;
	setp.gt.u32 	%p23, %r5, 3;
	@%p23 bra 	$L__BB0_26;
	ld.shared.f32 	%f38, [%r46];
	ld.shared.f32 	%f13, [%r46+16];
	setp.leu.f32 	%p24, %f13, %f38;
	@%p24 bra 	$L__BB0_26;
	st.shared.f32 	[%r46], %f13;
	ld.shared.u32 	%r83, [%r47+16];
	st.shared.u32 	[%r47], %r83;
$L__BB0_26:
	bar.sync 	0;
	setp.gt.u32 	%p25, %r5, 1;
	@%p25 bra 	$L__BB0_29;
	ld.shared.f32 	%f39, [%r46];
	ld.shared.f32 	%f14, [%r46+8];
	setp.leu.f32 	%p26, %f14, %f39;
	@%p26 bra 	$L__BB0_29;
	st.shared.f32 	[%r46], %f14;
	ld.shared.u32 	%r84, [%r47+8];
	st.shared.u32 	[%r47], %r84;
$L__BB0_29:
	bar.sync 	0;
	setp.ne.s32 	%p27, %r5, 0;
	@%p27 bra 	$L__BB0_32;
	ld.shared.f32 	%f40, [%r46];
	ld.shared.f32 	%f15, [_ZZ14findPeakKernelE9reduceMem+4];
	setp.leu.f32 	%p28, %f15, %f40;
	@%p28 bra 	$L__BB0_32;
	st.shared.f32 	[%r46], %f15;
	ld.shared.u32 	%r85, [_ZZ14findPeakKernelE8indexMem+4];
	st.shared.u32 	[%r47], %r85;
$L__BB0_32:
	setp.ne.s32 	%p29, %r5, 0;
	bar.sync 	0;
	@%p29 bra 	$L__BB0_35;
	ld.shared.f32 	%f41, [_ZZ14findPeakKernelE9reduceMem];
	cvta.to.global.u64 	%rd16, %rd3;
	mul.wide.u32 	%rd17, %r1, 4;
	add.s64 	%rd18, %rd16, %rd17;
	st.global.f32 	[%rd18], %f41;
	ld.shared.u32 	%r86, [_ZZ14findPeakKernelE8indexMem];
	cvta.to.global.u64 	%rd19, %rd4;
	add.s64 	%rd20, %rd19, %rd17;
	st.global.u32 	[%rd20], %r86;
	setp.ne.s32 	%p30, %r1, 0;
	@%p30 bra 	$L__BB0_35;
	shl.b32 	%r87, %r49, 1;
	add.s32 	%r88, %r87, -2;
	mul.wide.s32 	%rd21, %r88, 4;
	add.s64 	%rd22, %rd1, %rd21;
	ld.global.f32 	%f42, [%rd22];
	cvta.to.global.u64 	%rd23, %rd2;
	st.global.f32 	[%rd23], %f42;
$L__BB0_35:
	ret;

}


// ===== COMPILED SASS (sm_100) =====

	.target	sm_100

	.elftype	@"ET_EXEC"


//--------------------- .note.nv.tkinfo           --------------------------
	.section	.note.nv.tkinfo,"",@"SHT_NOTE"
	.sectionflags	@"SHF_NOTE_NV_TKINFO"
	.tkinfo
        /*0018*/ 	.word	0x00000002
        /*0030*/ 	.string	""
        /*0030*/ 	.string	"ptxas"
        /*0030*/ 	.string	"Cuda compilation tools, release 13.0, V13.0.88"
        /*0030*/ 	.string	"Build cuda_13.0.r13.0/compiler.36424714_0"
        /*0030*/ 	.string	"-arch sm_100 -m 64 "



//--------------------- .note.nv.cuinfo           --------------------------
	.section	.note.nv.cuinfo,"",@"SHT_NOTE"
	.sectionflags	@"SHF_NOTE_NV_CUINFO"
        /*0018*/ 	.short	0x0002
        /*001a*/ 	.short	0x0064
        /*001c*/ 	.short	0x0082
	.zero		2


//--------------------- .nv.info                  --------------------------
	.section	.nv.info,"",@"SHT_CUDA_INFO"
	.align	4


	//----- nvinfo : EIATTR_REGCOUNT
	.align		4
        /*0000*/ 	.byte	0x04, 0x2f
        /*0002*/ 	.short	(.L_1 - .L_0)
	.align		4
.L_0:
        /*0004*/ 	.word	index@(findPeakKernel)
        /*0008*/ 	.word	0x00000020


	//----- nvinfo : EIATTR_FRAME_SIZE
	.align		4
.L_1:
        /*000c*/ 	.byte	0x04, 0x11
        /*000e*/ 	.short	(.L_3 - .L_2)
	.align		4
.L_2:
        /*0010*/ 	.word	index@(findPeakKernel)
        /*0014*/ 	.word	0x00000000


	//----- nvinfo : EIATTR_MIN_STACK_SIZE
	.align		4
.L_3:
        /*0018*/ 	.byte	0x04, 0x12
        /*001a*/ 	.short	(.L_5 - .L_4)
	.align		4
.L_4:
        /*001c*/ 	.word	index@(findPeakKernel)
        /*0020*/ 	.word	0x00000000
.L_5:


//--------------------- .nv.compat                --------------------------
	.section	.nv.compat,"",@"SHT_CUDA_COMPAT_INFO"
	.align	4
        /*0000*/ 	.byte	0x02, 0x09, 0x00, 0x00, 0x02, 0x02, 0x01, 0x00, 0x02, 0x05, 0x05, 0x00, 0x03, 0x07, 0x01, 0x01
        /*0010*/ 	.byte	0x02, 0x03, 0x00, 0x00, 0x02, 0x06, 0x01, 0x00, 0x04, 0x0b, 0x08, 0x00, 0x09, 0x00, 0x00, 0x00
        /*0020*/ 	.byte	0x00, 0x00, 0x00, 0x00


//--------------------- .nv.info.findPeakKernel   --------------------------
	.section	.nv.info.findPeakKernel,"",@"SHT_CUDA_INFO"
	.sectionflags	@""
	.align	4


	//----- nvinfo : EIATTR_CUDA_API_VERSION
	.align		4
        /*0000*/ 	.byte	0x04, 0x37
        /*0002*/ 	.short	(.L_7 - .L_6)
.L_6:
        /*0004*/ 	.word	0x00000082


	//----- nvinfo : EIATTR_KPARAM_INFO
	.align		4
.L_7:
        /*0008*/ 	.byte	0x04, 0x17
        /*000a*/ 	.short	(.L_9 - .L_8)
.L_8:
        /*000c*/ 	.word	0x00000000
        /*0010*/ 	.short	0x0005
        /*0012*/ 	.short	0x0020
        /*0014*/ 	.byte	0x00, 0xf5, 0x21, 0x00


	//----- nvinfo : EIATTR_KPARAM_INFO
	.align		4
.L_9:
        /*0018*/ 	.byte	0x04, 0x17
        /*001a*/ 	.short	(.L_11 - .L_10)
.L_10:
        /*001c*/ 	.word	0x00000000
        /*0020*/ 	.short	0x0004
        /*0022*/ 	.short	0x0018
        /*0024*/ 	.byte	0x00, 0xf5, 0x21, 0x00


	//----- nvinfo : EIATTR_KPARAM_INFO
	.align		4
.L_11:
        /*0028*/ 	.byte	0x04, 0x17
        /*002a*/ 	.short	(.L_13 - .L_12)
.L_12:
        /*002c*/ 	.word	0x00000000
        /*0030*/ 	.short	0x0003
        /*0032*/ 	.short	0x0010
        /*0034*/ 	.byte	0x00, 0xf5, 0x21, 0x00


	//----- nvinfo : EIATTR_KPARAM_INFO
	.align		4
.L_13:
        /*0038*/ 	.byte	0x04, 0x17
        /*003a*/ 	.short	(.L_15 - .L_14)
.L_14:
        /*003c*/ 	.word	0x00000000
        /*0040*/ 	.short	0x0002
        /*0042*/ 	.short	0x0008
        /*0044*/ 	.byte	0x00, 0xf5, 0x21, 0x00


	//----- nvinfo : EIATTR_KPARAM_INFO
	.align		4
.L_15:
        /*0048*/ 	.byte	0x04, 0x17
        /*004a*/ 	.short	(.L_17 - .L_16)
.L_16:
        /*004c*/ 	.word	0x00000000
        /*0050*/ 	.short	0x0001
        /*0052*/ 	.short	0x0004
        /*0054*/ 	.byte	0x00, 0xf0, 0x11, 0x00


	//----- nvinfo : EIATTR_KPARAM_INFO
	.align		4
.L_17:
        /*0058*/ 	.byte	0x04, 0x17
        /*005a*/ 	.short	(.L_19 - .L_18)
.L_18:
        /*005c*/ 	.word	0x00000000
        /*0060*/ 	.short	0x0000
        /*0062*/ 	.short	0x0000
        /*0064*/ 	.byte	0x00, 0xf0, 0x11, 0x00


	//----- nvinfo : EIATTR_SPARSE_MMA_MASK
	.align		4
.L_19:
        /*0068*/ 	.byte	0x03, 0x50
        /*006a*/ 	.short	0x0000


	//----- nvinfo : EIATTR_MAXREG_COUNT
	.align		4
        /*006c*/ 	.byte	0x03, 0x1b
        /*006e*/ 	.short	0x00ff


	//----- nvinfo : EIATTR_NUM_BARRIERS
	.align		4
        /*0070*/ 	.byte	0x02, 0x4c
        /*0072*/ 	.byte	0x01
	.zero		1


	//----- nvinfo : EIATTR_MERCURY_ISA_VERSION
	.align		4
        /*0074*/ 	.byte	0x03, 0x5f
        /*0076*/ 	.short	0x0101


	//----- nvinfo : EIATTR_VRC_CTA_INIT_COUNT
	.align		4
        /*0078*/ 	.byte	0x02, 0x4a
	.zero		1
	.zero		1


	//----- nvinfo : EIATTR_EXIT_INSTR_OFFSETS
	.align		4
        /*007c*/ 	.byte	0x04, 0x1c
        /*007e*/ 	.short	(.L_21 - .L_20)


	//   ....[0]....
.L_20:
        /*0080*/ 	.word	0x00000050


	//   ....[1]....
        /*0084*/ 	.word	0x00001930


	//   ....[2]....
        /*0088*/ 	.word	0x000019d0


	//   ....[3]....
        /*008c*/ 	.word	0x00001a40


	//----- nvinfo : EIATTR_CRS_STACK_SIZE
	.align		4
.L_21:
        /*0090*/ 	.byte	0x04, 0x1e
        /*0092*/ 	.short	(.L_23 - .L_22)
.L_22:
        /*0094*/ 	.word	0x00000000


	//----- nvinfo : EIATTR_CBANK_PARAM_SIZE
	.align		4
.L_23:
        /*0098*/ 	.byte	0x03, 0x19
        /*009a*/ 	.short	0x0028


	//----- nvinfo : EIATTR_PARAM_CBANK
	.align		4
        /*009c*/ 	.byte	0x04, 0x0a
        /*009e*/ 	.short	(.L_25 - .L_24)
	.align		4
.L_24:
        /*00a0*/ 	.word	index@(.nv.constant0.findPeakKernel)
        /*00a4*/ 	.short	0x0380
        /*00a6*/ 	.short	0x0028


	//----- nvinfo : EIATTR_SW_WAR
	.align		4
.L_25:
        /*00a8*/ 	.byte	0x04, 0x36
        /*00aa*/ 	.short	(.L_27 - .L_26)
.L_26:
        /*00ac*/ 	.word	0x00000008
.L_27:


//--------------------- .nv.callgraph             --------------------------
	.section	.nv.callgraph,"",@"SHT_CUDA_CALLGRAPH"
	.align	4
	.sectionentsize	8
	.align		4
        /*0000*/ 	.word	0x00000000
	.align		4
        /*0004*/ 	.word	0xffffffff
	.align		4
        /*0008*/ 	.word	0x00000000
	.align		4
        /*000c*/ 	.word	0xfffffffe
	.align		4
        /*0010*/ 	.word	0x00000000
	.align		4
        /*0014*/ 	.word	0xfffffffd
	.align		4
        /*0018*/ 	.word	0x00000000
	.align		4
        /*001c*/ 	.word	0xfffffffc


//--------------------- .text.findPeakKernel      --------------------------
	.section	.text.findPeakKernel,"ax",@progbits
	.align	128
        .global         findPeakKernel
        .type           findPeakKernel,@function
        .size           findPeakKernel,(.L_x_29 - findPeakKernel)
        .other          findPeakKernel,@"STO_CUDA_ENTRY STV_DEFAULT"
findPeakKernel:
.text.findPeakKernel:
[----:B------:R-:W-:Y:S01]  /*0000*/  LDC R1, c[0x0][0x37c] ;  /* 0x0000df00ff017b82 */ /* 0x000fe20000000800 */
[----:B------:R-:W0:Y:S01]  /*0010*/  S2R R7, SR_TID.Y ;  /* 0x0000000000077919 */ /* 0x000e220000002200 */
[----:B------:R-:W0:Y:S02]  /*0020*/  S2R R11, SR_TID.X ;  /* 0x00000000000b7919 */ /* 0x000e240000002100 */
[----:B0-----:R-:W-:-:S05]  /*0030*/  IMAD R0, R7, 0x20, R11 ;  /* 0x0000002007007824 */ /* 0x001fca00078e020b */
[----:B------:R-:W-:-:S13]  /*0040*/  ISETP.GT.U32.AND P0, PT, R0, 0xff, PT ;  /* 0x000000ff0000780c */ /* 0x000fda0003f04070 */
[----:B------:R-:W-:Y:S05]  /*0050*/  @P0 EXIT ;  /* 0x000000000000094d */ /* 0x000fea0003800000 */
[----:B------:R-:W0:Y:S01]  /*0060*/  S2R R3, SR_CTAID.X ;  /* 0x0000000000037919 */ /* 0x000e220000002500 */
[----:B------:R-:W1:Y:S01]  /*0070*/  LDC.64 R12, c[0x0][0x380] ;  /* 0x0000e000ff0c7b82 */ /* 0x000e620000000a00 */
[----:B------:R-:W2:Y:S01]  /*0080*/  LDCU.64 UR8, c[0x0][0x358] ;  /* 0x00006b00ff0877ac */ /* 0x000ea20008000a00 */
[----:B------:R-:W-:Y:S01]  /*0090*/  BSSY.RECONVERGENT B2, `(.L_x_0) ;  /* 0x0000126000027945 */ /* 0x000fe20003800200 */
[----:B------:R-:W-:Y:S02]  /*00a0*/  IMAD.MOV.U32 R5, RZ, RZ, -0x1 ;  /* 0xffffffffff057424 */ /* 0x000fe400078e00ff */
[----:B------:R-:W-:Y:S02]  /*00b0*/  IMAD.MOV.U32 R8, RZ, RZ, -0x40800000 ;  /* 0xbf800000ff087424 */ /* 0x000fe400078e00ff */
[----:B0-----:R-:W-:-:S05]  /*00c0*/  IMAD R9, R3, 0x100, R0 ;  /* 0x0000010003097824 */ /* 0x001fca00078e0200 */
[----:B-1----:R-:W-:-:S13]  /*00d0*/  ISETP.GE.AND P0, PT, R9, R13, PT ;  /* 0x0000000d0900720c */ /* 0x002fda0003f06270 */
[----:B--2---:R-:W-:Y:S05]  /*00e0*/  @P0 BRA `(.L_x_1) ;  /* 0x0000001000800947 */ /* 0x004fea0003800000 */
[----:B------:R-:W-:Y:S01]  /*00f0*/  IMAD.SHL.U32 R4, R12, 0x100, RZ ;  /* 0x000001000c047824 */ /* 0x000fe200078e00ff */
[----:B------:R-:W-:Y:S01]  /*0100*/  BSSY.RECONVERGENT B1, `(.L_x_2) ;  /* 0x000010f000017945 */ /* 0x000fe20003800200 */
[----:B------:R-:W-:Y:S02]  /*0110*/  IMAD.MOV.U32 R8, RZ, RZ, -0x40800000 ;  /* 0xbf800000ff087424 */ /* 0x000fe400078e00ff */
[----:B------:R-:W0:Y:S01]  /*0120*/  I2F.U32.RP R6, R4 ;  /* 0x0000000400067306 */ /* 0x000e220000209000 */
[----:B------:R-:W-:Y:S01]  /*0130*/  IMAD.IADD R10, R9, 0x1, R4 ;  /* 0x00000001090a7824 */ /* 0x000fe200078e0204 */
[----:B------:R-:W-:-:S04]  /*0140*/  ISETP.NE.U32.AND P2, PT, R4, RZ, PT ;  /* 0x000000ff0400720c */ /* 0x000fc80003f45070 */
[CC--:B------:R-:W-:Y:S02]  /*0150*/  ISETP.GE.AND P0, PT, R10.reuse, R13.reuse, PT ;  /* 0x0000000d0a00720c */ /* 0x0c0fe40003f06270 */
[----:B------:R-:W-:Y:S02]  /*0160*/  VIMNMX R5, PT, PT, R10, R13, !PT ;  /* 0x0000000d0a057248 */ /* 0x000fe40007fe0100 */
[----:B------:R-:W-:-:S04]  /*0170*/  SEL R2, RZ, 0x1, P0 ;  /* 0x00000001ff027807 */ /* 0x000fc80000000000 */
[----:B------:R-:W-:Y:S01]  /*0180*/  IADD3 R5, PT, PT, R5, -R10, -R2 ;  /* 0x8000000a05057210 */ /* 0x000fe20007ffe802 */
[----:B0-----:R-:W0:Y:S02]  /*0190*/  MUFU.RCP R6, R6 ;  /* 0x0000000600067308 */ /* 0x001e240000001000 */
[----:B0-----:R-:W-:-:S06]  /*01a0*/  VIADD R14, R6, 0xffffffe ;  /* 0x0ffffffe060e7836 */ /* 0x001fcc0000000000 */
[----:B------:R0:W1:Y:S02]  /*01b0*/  F2I.FTZ.U32.TRUNC.NTZ R15, R14 ;  /* 0x0000000e000f7305 */ /* 0x000064000021f000 */
[----:B0-----:R-:W-:Y:S02]  /*01c0*/  IMAD.MOV.U32 R14, RZ, RZ, RZ ;  /* 0x000000ffff0e7224 */ /* 0x001fe400078e00ff */
[----:B-1----:R-:W-:-:S04]  /*01d0*/  IMAD.MOV R17, RZ, RZ, -R15 ;  /* 0x000000ffff117224 */ /* 0x002fc800078e0a0f */
[----:B------:R-:W-:-:S04]  /*01e0*/  IMAD R17, R17, R4, RZ ;  /* 0x0000000411117224 */ /* 0x000fc800078e02ff */
[----:B------:R-:W-:-:S06]  /*01f0*/  IMAD.HI.U32 R6, R15, R17, R14 ;  /* 0x000000110f067227 */ /* 0x000fcc00078e000e */
[----:B------:R-:W-:-:S04]  /*0200*/  IMAD.HI.U32 R15, R6, R5, RZ ;  /* 0x00000005060f7227 */ /* 0x000fc800078e00ff */
[----:B------:R-:W-:-:S04]  /*0210*/  IMAD.MOV R6, RZ, RZ, -R15 ;  /* 0x000000ffff067224 */ /* 0x000fc800078e0a0f */
[----:B------:R-:W-:-:S05]  /*0220*/  IMAD R5, R4, R6, R5 ;  /* 0x0000000604057224 */ /* 0x000fca00078e0205 */
[----:B------:R-:W-:-:S13]  /*0230*/  ISETP.GE.U32.AND P0, PT, R5, R4, PT ;  /* 0x000000040500720c */ /* 0x000fda0003f06070 */
[----:B------:R-:W-:Y:S02]  /*0240*/  @P0 IMAD.IADD R5, R5, 0x1, -R4 ;  /* 0x0000000105050824 */ /* 0x000fe400078e0a04 */
[----:B------:R-:W-:-:S03]  /*0250*/  @P0 VIADD R15, R15, 0x1 ;  /* 0x000000010f0f0836 */ /* 0x000fc60000000000 */
[----:B------:R-:W-:Y:S01]  /*0260*/  ISETP.GE.U32.AND P1, PT, R5, R4, PT ;  /* 0x000000040500720c */ /* 0x000fe20003f26070 */
[----:B------:R-:W-:-:S12]  /*0270*/  IMAD.MOV.U32 R5, RZ, RZ, -0x1 ;  /* 0xffffffffff057424 */ /* 0x000fd800078e00ff */
[----:B------:R-:W-:Y:S01]  /*0280*/  @P1 VIADD R15, R15, 0x1 ;  /* 0x000000010f0f1836 */ /* 0x000fe20000000000 */
[----:B------:R-:W-:-:S05]  /*0290*/  @!P2 LOP3.LUT R15, RZ, R4, RZ, 0x33, !PT ;  /* 0x00000004ff0fa212 */ /* 0x000fca00078e33ff */
[----:B------:R-:W-:-:S05]  /*02a0*/  IMAD.IADD R2, R2, 0x1, R15 ;  /* 0x0000000102027824 */ /* 0x000fca00078e020f */
[C---:B------:R-:W-:Y:S01]  /*02b0*/  ISETP.GE.U32.AND P0, PT, R2.reuse, 0x3, PT ;  /* 0x000000030200780c */ /* 0x040fe20003f06070 */
[----:B------:R-:W-:-:S05]  /*02c0*/  VIADD R2, R2, 0x1 ;  /* 0x0000000102027836 */ /* 0x000fca0000000000 */
[----:B------:R-:W-:-:S07]  /*02d0*/  LOP3.LUT R6, R2, 0x3, RZ, 0xc0, !PT ;  /* 0x0000000302067812 */ /* 0x000fce00078ec0ff */
[----:B------:R-:W-:Y:S05]  /*02e0*/  @!P0 BRA `(.L_x_3) ;  /* 0x0000000c00c08947 */ /* 0x000fea0003800000 */
[----:B------:R-:W-:Y:S01]  /*02f0*/  LOP3.LUT R2, R2, 0xfffffffc, RZ, 0xc0, !PT ;  /* 0xfffffffc02027812 */ /* 0x000fe200078ec0ff */
[----:B------:R-:W0:Y:S01]  /*0300*/  LDC.64 R14, c[0x0][0x3a0] ;  /* 0x0000e800ff0e7b82 */ /* 0x000e220000000a00 */
[C-C-:B------:R-:W-:Y:S01]  /*0310*/  IMAD R8, R12.reuse, 0x300, R11.reuse ;  /* 0x000003000c087824 */ /* 0x140fe200078e020b */
[----:B------:R-:W-:Y:S01]  /*0320*/  BSSY.RELIABLE B0, `(.L_x_4) ;  /* 0x00000cd000007945 */ /* 0x000fe20003800100 */
[----:B------:R-:W-:Y:S02]  /*0330*/  IMAD R16, R12, 0x200, R11 ;  /* 0x000002000c107824 */ /* 0x000fe400078e020b */
[----:B------:R-:W-:Y:S02]  /*0340*/  IMAD.MOV R2, RZ, RZ, -R2 ;  /* 0x000000ffff027224 */ /* 0x000fe400078e0a02 */
[C---:B------:R-:W-:Y:S02]  /*0350*/  IMAD R8, R3.reuse, 0x100, R8 ;  /* 0x0000010003087824 */ /* 0x040fe400078e0208 */
[----:B------:R-:W-:Y:S01]  /*0360*/  IMAD R16, R3, 0x100, R16 ;  /* 0x0000010003107824 */ /* 0x000fe200078e0210 */
[----:B------:R-:W-:Y:S01]  /*0370*/  ISETP.GE.AND P0, PT, R2, RZ, PT ;  /* 0x000000ff0200720c */ /* 0x000fe20003f06270 */
[----:B------:R-:W-:-:S02]  /*0380*/  IMAD R27, R7, 0x20, R8 ;  /* 0x00000020071b7824 */ /* 0x000fc400078e0208 */
[----:B------:R-:W-:Y:S02]  /*0390*/  IMAD R16, R7, 0x20, R16 ;  /* 0x0000002007107824 */ /* 0x000fe400078e0210 */
[----:B------:R-:W-:Y:S02]  /*03a0*/  IMAD.SHL.U32 R29, R10, 0x2, RZ ;  /* 0x000000020a1d7824 */ /* 0x000fe400078e00ff */
[----:B------:R-:W-:Y:S02]  /*03b0*/  IMAD.SHL.U32 R7, R9, 0x2, RZ ;  /* 0x0000000209077824 */ /* 0x000fe400078e00ff */
[----:B------:R-:W-:Y:S02]  /*03c0*/  IMAD.MOV.U32 R8, RZ, RZ, -0x40800000 ;  /* 0xbf800000ff087424 */ /* 0x000fe400078e00ff */
[----:B------:R-:W-:Y:S02]  /*03d0*/  IMAD.MOV.U32 R5, RZ, RZ, -0x1 ;  /* 0xffffffffff057424 */ /* 0x000fe400078e00ff */
[----:B------:R-:W-:-:S02]  /*03e0*/  IMAD.SHL.U32 R27, R27, 0x2, RZ ;  /* 0x000000021b1b7824 */ /* 0x000fc400078e00ff */
[----:B------:R-:W-:Y:S01]  /*03f0*/  IMAD.SHL.U32 R25, R16, 0x2, RZ ;  /* 0x0000000210197824 */ /* 0x000fe200078e00ff */
[----:B------:R-:W-:Y:S06]  /*0400*/  @P0 BRA `(.L_x_5) ;  /* 0x0000000800f80947 */ /* 0x000fec0003800000 */
[----:B------:R-:W-:Y:S01]  /*0410*/  IMAD.MOV R10, RZ, RZ, -R2 ;  /* 0x000000ffff0a7224 */ /* 0x000fe200078e0a02 */
[----:B------:R-:W-:Y:S01]  /*0420*/  BSSY.RECONVERGENT B3, `(.L_x_6) ;  /* 0x0000079000037945 */ /* 0x000fe20003800200 */
[----:B------:R-:W-:-:S03]  /*0430*/  PLOP3.LUT P0, PT, PT, PT, PT, 0x80, 0x8 ;  /* 0x000000000008781c */ /* 0x000fc60003f0f070 */
[----:B------:R-:W-:-:S13]  /*0440*/  ISETP.GT.AND P1, PT, R10, 0xc, PT ;  /* 0x0000000c0a00780c */ /* 0x000fda0003f24270 */
[----:B------:R-:W-:Y:S05]  /*0450*/  @!P1 BRA `(.L_x_7) ;  /* 0x0000000400d49947 */ /* 0x000fea0003800000 */
[----:B------:R-:W1:Y:S01]  /*0460*/  LDC.64 R10, c[0x0][0x3a0] ;  /* 0x0000e800ff0a7b82 */ /* 0x000e620000000a00 */
[----:B------:R-:W-:-:S13]  /*0470*/  PLOP3.LUT P0, PT, PT, PT, PT, 0x8, 0x80 ;  /* 0x000000000080781c */ /* 0x000fda0003f0e170 */
.L_x_8:
[----:B-1----:R-:W-:-:S05]  /*0480*/  IMAD.WIDE R20, R7, 0x4, R10 ;  /* 0x0000000407147825 */ /* 0x002fca00078e020a */
[----:B------:R-:W2:Y:S01]  /*0490*/  LDG.E R26, desc[UR8][R20.64] ;  /* 0x00000008141a7981 */ /* 0x000ea2000c1e1900 */
[----:B------:R-:W-:-:S06]  /*04a0*/  IMAD.WIDE R22, R29, 0x4, R10 ;  /* 0x000000041d167825 */ /* 0x000fcc00078e020a */
[----:B------:R-:W3:Y:S01]  /*04b0*/  LDG.E R22, desc[UR8][R22.64] ;  /* 0x0000000816167981 */ /* 0x000ee2000c1e1900 */
[----:B------:R-:W-:-:S04]  /*04c0*/  IMAD.WIDE R18, R25, 0x4, R10 ;  /* 0x0000000419127825 */ /* 0x000fc800078e020a */
[----:B------:R-:W-:Y:S01]  /*04d0*/  IMAD.WIDE R16, R27, 0x4, R10 ;  /* 0x000000041b107825 */ /* 0x000fe200078e020a */
[----:B------:R1:W4:Y:S03]  /*04e0*/  LDG.E R23, desc[UR8][R18.64] ;  /* 0x0000000812177981 */ /* 0x000326000c1e1900 */
[C---:B------:R-:W-:Y:S02]  /*04f0*/  IMAD R7, R12.reuse, 0x800, R7 ;  /* 0x000008000c077824 */ /* 0x040fe400078e0207 */
[----:B------:R5:W4:Y:S01]  /*0500*/  LDG.E R16, desc[UR8][R16.64] ;  /* 0x0000000810107981 */ /* 0x000b22000c1e1900 */
[----:B------:R-:W-:Y:S02]  /*0510*/  IMAD R29, R12, 0x800, R29 ;  /* 0x000008000c1d7824 */ /* 0x000fe400078e021d */
[----:B-1----:R-:W-:-:S04]  /*0520*/  IMAD.WIDE R18, R7, 0x4, R10 ;  /* 0x0000000407127825 */ /* 0x002fc800078e020a */
[----:B------:R-:W-:Y:S02]  /*0530*/  IMAD.WIDE R20, R29, 0x4, R10 ;  /* 0x000000041d147825 */ /* 0x000fe400078e020a */
[----:B------:R-:W4:Y:S02]  /*0540*/  LDG.E R18, desc[UR8][R18.64] ;  /* 0x0000000812127981 */ /* 0x000f24000c1e1900 */
[C---:B------:R-:W-:Y:S02]  /*0550*/  IMAD R28, R12.reuse, 0x800, R25 ;  /* 0x000008000c1c7824 */ /* 0x040fe400078e0219 */
[----:B------:R-:W4:Y:S01]  /*0560*/  LDG.E R20, desc[UR8][R20.64] ;  /* 0x0000000814147981 */ /* 0x000f22000c1e1900 */
[----:B-----5:R-:W-:Y:S02]  /*0570*/  IMAD R17, R12, 0x800, R27 ;  /* 0x000008000c117824 */ /* 0x020fe400078e021b */
[----:B------:R-:W-:-:S05]  /*0580*/  IMAD.WIDE R24, R28, 0x4, R10 ;  /* 0x000000041c187825 */ /* 0x000fca00078e020a */
[----:B------:R1:W5:Y:S01]  /*0590*/  LDG.E R19, desc[UR8][R24.64] ;  /* 0x0000000818137981 */ /* 0x000362000c1e1900 */
[----:B------:R-:W-:-:S04]  /*05a0*/  IMAD R7, R12, 0x800, R7 ;  /* 0x000008000c077824 */ /* 0x000fc800078e0207 */
[----:B-1----:R-:W-:Y:S01]  /*05b0*/  IMAD.WIDE R24, R7, 0x4, R10 ;  /* 0x0000000407187825 */ /* 0x002fe200078e020a */
[----:B--2---:R-:W-:-:S04]  /*05c0*/  FSETP.GT.AND P4, PT, |R26|, R8, PT ;  /* 0x000000081a00720b */ /* 0x004fc80003f84200 */
[----:B------:R-:W-:Y:S01]  /*05d0*/  FSEL R8, |R26|, R8, P4 ;  /* 0x000000081a087208 */ /* 0x000fe20002000200 */
[----:B------:R-:W-:-:S03]  /*05e0*/  IMAD.WIDE R26, R17, 0x4, R10 ;  /* 0x00000004111a7825 */ /* 0x000fc600078e020a */
[----:B---3--:R-:W-:-:S03]  /*05f0*/  FSETP.GT.AND P5, PT, |R22|, R8, PT ;  /* 0x000000081600720b */ /* 0x008fc60003fa4200 */
[----:B------:R-:W2:Y:S01]  /*0600*/  LDG.E R26, desc[UR8][R26.64] ;  /* 0x000000081a1a7981 */ /* 0x000ea2000c1e1900 */
[----:B------:R-:W-:-:S03]  /*0610*/  FSEL R22, |R22|, R8, P5 ;  /* 0x0000000816167208 */ /* 0x000fc60002800200 */
[----:B------:R1:W3:Y:S01]  /*0620*/  LDG.E R8, desc[UR8][R24.64] ;  /* 0x0000000818087981 */ /* 0x0002e2000c1e1900 */
[----:B----4-:R-:W-:-:S04]  /*0630*/  FSETP.GT.AND P6, PT, |R23|, R22, PT ;  /* 0x000000161700720b */ /* 0x010fc80003fc4200 */
[----:B------:R-:W-:Y:S01]  /*0640*/  FSEL R23, |R23|, R22, P6 ;  /* 0x0000001617177208 */ /* 0x000fe20003000200 */
[----:B------:R-:W-:-:S03]  /*0650*/  IMAD R29, R12, 0x800, R29 ;  /* 0x000008000c1d7824 */ /* 0x000fc600078e021d */
[----:B------:R-:W-:-:S04]  /*0660*/  FSETP.GT.AND P1, PT, |R16|, R23, PT ;  /* 0x000000171000720b */ /* 0x000fc80003f24200 */
[----:B------:R-:W-:Y:S01]  /*0670*/  FSEL R16, |R16|, R23, P1 ;  /* 0x0000001710107208 */ /* 0x000fe20000800200 */
[----:B------:R-:W-:-:S03]  /*0680*/  IMAD.WIDE R22, R29, 0x4, R10 ;  /* 0x000000041d167825 */ /* 0x000fc600078e020a */
[-C--:B------:R-:W-:Y:S01]  /*0690*/  FSETP.GT.AND P2, PT, |R18|, R16.reuse, PT ;  /* 0x000000101200720b */ /* 0x080fe20003f44200 */
[----:B------:R-:W-:Y:S02]  /*06a0*/  IMAD R21, R12, 0x800, R28 ;  /* 0x000008000c157824 */ /* 0x000fe400078e021c */
[----:B------:R4:W3:Y:S01]  /*06b0*/  LDG.E R22, desc[UR8][R22.64] ;  /* 0x0000000816167981 */ /* 0x0008e2000c1e1900 */
[----:B------:R-:W-:Y:S01]  /*06c0*/  FSEL R16, |R18|, R16, P2 ;  /* 0x0000001012107208 */ /* 0x000fe20001000200 */
[----:B-1----:R-:W-:-:S03]  /*06d0*/  IMAD.WIDE R24, R21, 0x4, R10 ;  /* 0x0000000415187825 */ /* 0x002fc600078e020a */
[-C--:B------:R-:W-:Y:S01]  /*06e0*/  FSETP.GT.AND P3, PT, |R20|, R16.reuse, PT ;  /* 0x000000101400720b */ /* 0x080fe20003f64200 */
[----:B------:R-:W-:Y:S02]  /*06f0*/  IMAD R27, R12, 0x800, R17 ;  /* 0x000008000c1b7824 */ /* 0x000fe400078e0211 */
[----:B------:R1:W3:Y:S01]  /*0700*/  LDG.E R24, desc[UR8][R24.64] ;  /* 0x0000000818187981 */ /* 0x0002e2000c1e1900 */
[----:B------:R-:W-:Y:S01]  /*0710*/  FSEL R18, |R20|, R16, P3 ;  /* 0x0000001014127208 */ /* 0x000fe20001800200 */
[----:B------:R-:W-:Y:S01]  /*0720*/  IMAD.WIDE R16, R27, 0x4, R10 ;  /* 0x000000041b107825 */ /* 0x000fe200078e020a */
[----:B------:R-:W-:Y:S02]  /*0730*/  SEL R20, R9, R5, P4 ;  /* 0x0000000509147207 */ /* 0x000fe40002000000 */
[CC--:B-----5:R-:W-:Y:S01]  /*0740*/  FSETP.GT.AND P4, PT, |R19|.reuse, R18.reuse, PT ;  /* 0x000000121300720b */ /* 0x0e0fe20003f84200 */
[----:B------:R-:W-:Y:S02]  /*0750*/  IMAD R7, R12, 0x800, R7 ;  /* 0x000008000c077824 */ /* 0x000fe400078e0207 */
[----:B------:R5:W3:Y:S01]  /*0760*/  LDG.E R16, desc[UR8][R16.64] ;  /* 0x0000000810107981 */ /* 0x000ae2000c1e1900 */
[----:B----4-:R-:W-:Y:S01]  /*0770*/  FSEL R23, |R19|, R18, P4 ;  /* 0x0000001213177208 */ /* 0x010fe20002000200 */
[----:B------:R-:W-:-:S04]  /*0780*/  IMAD.WIDE R18, R7, 0x4, R10 ;  /* 0x0000000407127825 */ /* 0x000fc800078e020a */
[----:B------:R-:W-:Y:S02]  /*0790*/  IMAD R5, R12, 0x800, R29 ;  /* 0x000008000c057824 */ /* 0x000fe400078e021d */
[----:B------:R-:W-:Y:S01]  /*07a0*/  IMAD.IADD R9, R9, 0x1, R4 ;  /* 0x0000000109097824 */ /* 0x000fe200078e0204 */
[----:B------:R-:W4:Y:S01]  /*07b0*/  LDG.E R18, desc[UR8][R18.64] ;  /* 0x0000000812127981 */ /* 0x000f22000c1e1900 */
[----:B------:R-:W-:-:S03]  /*07c0*/  IMAD.WIDE R28, R5, 0x4, R10 ;  /* 0x00000004051c7825 */ /* 0x000fc600078e020a */
[C---:B------:R-:W-:Y:S01]  /*07d0*/  SEL R20, R9.reuse, R20, P5 ;  /* 0x0000001409147207 */ /* 0x040fe20002800000 */
[----:B------:R-:W-:Y:S02]  /*07e0*/  IMAD.IADD R9, R9, 0x1, R4 ;  /* 0x0000000109097824 */ /* 0x000fe400078e0204 */
[----:B-1----:R-:W-:Y:S01]  /*07f0*/  IMAD R25, R12, 0x800, R21 ;  /* 0x000008000c197824 */ /* 0x002fe200078e0215 */
[----:B------:R-:W4:Y:S02]  /*0800*/  LDG.E R28, desc[UR8][R28.64] ;  /* 0x000000081c1c7981 */ /* 0x000f24000c1e1900 */
[----:B-----5:R-:W-:Y:S01]  /*0810*/  SEL R17, R9, R20, P6 ;  /* 0x0000001409117207 */ /* 0x020fe20003000000 */
[----:B------:R-:W-:-:S04]  /*0820*/  IMAD.WIDE R20, R25, 0x4, R10 ;  /* 0x0000000419147825 */ /* 0x000fc800078e020a */
[----:B------:R-:W-:Y:S01]  /*0830*/  IMAD R27, R12, 0x800, R27 ;  /* 0x000008000c1b7824 */ /* 0x000fe200078e021b */
[----:B--2---:R-:W-:-:S04]  /*0840*/  FSETP.GT.AND P5, PT, |R26|, R23, PT ;  /* 0x000000171a00720b */ /* 0x004fc80003fa4200 */
[----:B------:R-:W-:Y:S02]  /*0850*/  FSEL R23, |R26|, R23, P5 ;  /* 0x000000171a177208 */ /* 0x000fe40002800200 */
[----:B------:R1:W2:Y:S02]  /*0860*/  LDG.E R26, desc[UR8][R20.64] ;  /* 0x00000008141a7981 */ /* 0x0002a4000c1e1900 */
[----:B---3--:R-:W-:-:S04]  /*0870*/  FSETP.GT.AND P6, PT, |R8|, R23, PT ;  /* 0x000000170800720b */ /* 0x008fc80003fc4200 */
[----:B------:R-:W-:Y:S01]  /*0880*/  FSEL R23, |R8|, R23, P6 ;  /* 0x0000001708177208 */ /* 0x000fe20003000200 */
[----:B-1----:R-:W-:-:S05]  /*0890*/  IMAD.WIDE R20, R27, 0x4, R10 ;  /* 0x000000041b147825 */ /* 0x002fca00078e020a */
[----:B------:R-:W3:Y:S01]  /*08a0*/  LDG.E R8, desc[UR8][R20.64] ;  /* 0x0000000814087981 */ /* 0x000ee2000c1e1900 */
[----:B------:R-:W-:-:S05]  /*08b0*/  IMAD.IADD R9, R9, 0x1, R4 ;  /* 0x0000000109097824 */ /* 0x000fca00078e0204 */
[C---:B------:R-:W-:Y:S01]  /*08c0*/  SEL R17, R9.reuse, R17, P1 ;  /* 0x0000001109117207 */ /* 0x040fe20000800000 */
[----:B------:R-:W-:-:S05]  /*08d0*/  IMAD.IADD R9, R9, 0x1, R4 ;  /* 0x0000000109097824 */ /* 0x000fca00078e0204 */
[C---:B------:R-:W-:Y:S01]  /*08e0*/  SEL R17, R9.reuse, R17, P2 ;  /* 0x0000001109117207 */ /* 0x040fe20001000000 */
[----:B------:R-:W-:-:S05]  /*08f0*/  IMAD.IADD R9, R9, 0x1, R4 ;  /* 0x0000000109097824 */ /* 0x000fca00078e0204 */
[C---:B------:R-:W-:Y:S02]  /*0900*/  SEL R17, R9.reuse, R17, P3 ;  /* 0x0000001109117207 */ /* 0x040fe40001800000 */
[----:B------:R-:W-:-:S04]  /*0910*/  IADD3 R9, PT, PT, R9, R4, RZ ;  /* 0x0000000409097210 */ /* 0x000fc80007ffe0ff */
[C---:B------:R-:W-:Y:S01]  /*0920*/  SEL R17, R9.reuse, R17, P4 ;  /* 0x0000001109117207 */ /* 0x040fe20002000000 */
[----:B------:R-:W-:Y:S01]  /*0930*/  IMAD.IADD R9, R9, 0x1, R4 ;  /* 0x0000000109097824 */ /* 0x000fe200078e0204 */
[----:B------:R-:W-:-:S04]  /*0940*/  FSETP.GT.AND P1, PT, |R22|, R23, PT ;  /* 0x000000171600720b */ /* 0x000fc80003f24200 */
[C---:B------:R-:W-:Y:S01]  /*0950*/  SEL R17, R9.reuse, R17, P5 ;  /* 0x0000001109117207 */ /* 0x040fe20002800000 */
[----:B------:R-:W-:Y:S01]  /*0960*/  IMAD.IADD R9, R9, 0x1, R4 ;  /* 0x0000000109097824 */ /* 0x000fe200078e0204 */
[----:B------:R-:W-:-:S04]  /*0970*/  FSEL R23, |R22|, R23, P1 ;  /* 0x0000001716177208 */ /* 0x000fc80000800200 */
[C---:B------:R-:W-:Y:S01]  /*0980*/  SEL R17, R9.reuse, R17, P6 ;  /* 0x0000001109117207 */ /* 0x040fe20003000000 */
[----:B------:R-:W-:Y:S01]  /*0990*/  IMAD.IADD R9, R9, 0x1, R4 ;  /* 0x0000000109097824 */ /* 0x000fe200078e0204 */
[----:B------:R-:W-:-:S04]  /*09a0*/  FSETP.GT.AND P2, PT, |R24|, R23, PT ;  /* 0x000000171800720b */ /* 0x000fc80003f44200 */
[----:B------:R-:W-:Y:S02]  /*09b0*/  FSEL R23, |R24|, R23, P2 ;  /* 0x0000001718177208 */ /* 0x000fe40001000200 */
[C---:B------:R-:W-:Y:S01]  /*09c0*/  SEL R17, R9.reuse, R17, P1 ;  /* 0x0000001109117207 */ /* 0x040fe20000800000 */
[----:B------:R-:W-:Y:S01]  /*09d0*/  IMAD.IADD R9, R9, 0x1, R4 ;  /* 0x0000000109097824 */ /* 0x000fe200078e0204 */
[----:B------:R-:W-:-:S04]  /*09e0*/  FSETP.GT.AND P3, PT, |R16|, R23, PT ;  /* 0x000000171000720b */ /* 0x000fc80003f64200 */
[C---:B------:R-:W-:Y:S01]  /*09f0*/  SEL R17, R9.reuse, R17, P2 ;  /* 0x0000001109117207 */ /* 0x040fe20001000000 */
[----:B------:R-:W-:Y:S01]  /*0a00*/  IMAD.IADD R9, R9, 0x1, R4 ;  /* 0x0000000109097824 */ /* 0x000fe200078e0204 */
[----:B------:R-:W-:-:S04]  /*0a10*/  FSEL R23, |R16|, R23, P3 ;  /* 0x0000001710177208 */ /* 0x000fc80001800200 */
[C---:B----4-:R-:W-:Y:S02]  /*0a20*/  FSETP.GT.AND P4, PT, |R18|.reuse, R23, PT ;  /* 0x000000171200720b */ /* 0x050fe40003f84200 */
[C---:B------:R-:W-:Y:S01]  /*0a30*/  SEL R17, R9.reuse, R17, P3 ;  /* 0x0000001109117207 */ /* 0x040fe20001800000 */
[----:B------:R-:W-:Y:S01]  /*0a40*/  IMAD.IADD R9, R9, 0x1, R4 ;  /* 0x0000000109097824 */ /* 0x000fe200078e0204 */
[----:B------:R-:W-:Y:S01]  /*0a50*/  FSEL R23, |R18|, R23, P4 ;  /* 0x0000001712177208 */ /* 0x000fe20002000200 */
[----:B------:R-:W-:-:S03]  /*0a60*/  VIADD R2, R2, 0x10 ;  /* 0x0000001002027836 */ /* 0x000fc60000000000 */
[C---:B------:R-:W-:Y:S01]  /*0a70*/  SEL R17, R9.reuse, R17, P4 ;  /* 0x0000001109117207 */ /* 0x040fe20002000000 */
[----:B------:R-:W-:Y:S01]  /*0a80*/  IMAD.IADD R9, R9, 0x1, R4 ;  /* 0x0000000109097824 */ /* 0x000fe200078e0204 */
[----:B------:R-:W-:-:S04]  /*0a90*/  FSETP.GT.AND P1, PT, |R28|, R23, PT ;  /* 0x000000171c00720b */ /* 0x000fc80003f24200 */
[----:B------:R-:W-:Y:S02]  /*0aa0*/  FSEL R23, |R28|, R23, P1 ;  /* 0x000000171c177208 */ /* 0x000fe40000800200 */
[C---:B------:R-:W-:Y:S02]  /*0ab0*/  SEL R17, R9.reuse, R17, P1 ;  /* 0x0000001109117207 */ /* 0x040fe40000800000 */
[----:B------:R-:W-:Y:S01]  /*0ac0*/  ISETP.GE.AND P1, PT, R2, -0xc, PT ;  /* 0xfffffff40200780c */ /* 0x000fe20003f26270 */
[----:B------:R-:W-:Y:S02]  /*0ad0*/  IMAD.IADD R9, R9, 0x1, R4 ;  /* 0x0000000109097824 */ /* 0x000fe400078e0204 */
[C---:B------:R-:W-:Y:S02]  /*0ae0*/  IMAD R29, R12.reuse, 0x800, R5 ;  /* 0x000008000c1d7824 */ /* 0x040fe400078e0205 */
[C---:B------:R-:W-:Y:S02]  /*0af0*/  IMAD R7, R12.reuse, 0x800, R7 ;  /* 0x000008000c077824 */ /* 0x040fe400078e0207 */
[----:B------:R-:W-:-:S02]  /*0b00*/  IMAD R25, R12, 0x800, R25 ;  /* 0x000008000c197824 */ /* 0x000fc400078e0219 */
[----:B------:R-:W-:Y:S01]  /*0b10*/  IMAD R27, R12, 0x800, R27 ;  /* 0x000008000c1b7824 */ /* 0x000fe200078e021b */
[----:B--2---:R-:W-:-:S04]  /*0b20*/  FSETP.GT.AND P2, PT, |R26|, R23, PT ;  /* 0x000000171a00720b */ /* 0x004fc80003f44200 */
[----:B------:R-:W-:Y:S02]  /*0b30*/  FSEL R23, |R26|, R23, P2 ;  /* 0x000000171a177208 */ /* 0x000fe40001000200 */
[C---:B------:R-:W-:Y:S01]  /*0b40*/  SEL R17, R9.reuse, R17, P2 ;  /* 0x0000001109117207 */ /* 0x040fe20001000000 */
[----:B------:R-:W-:Y:S01]  /*0b50*/  IMAD.IADD R9, R9, 0x1, R4 ;  /* 0x0000000109097824 */ /* 0x000fe200078e0204 */
[----:B---3--:R-:W-:-:S04]  /*0b60*/  FSETP.GT.AND P3, PT, |R8|, R23, PT ;  /* 0x000000170800720b */ /* 0x008fc80003f64200 */
[C---:B------:R-:W-:Y:S01]  /*0b70*/  SEL R5, R9.reuse, R17, P3 ;  /* 0x0000001109057207 */ /* 0x040fe20001800000 */
[----:B------:R-:W-:Y:S01]  /*0b80*/  IMAD.IADD R9, R9, 0x1, R4 ;  /* 0x0000000109097824 */ /* 0x000fe200078e0204 */
[----:B------:R-:W-:Y:S01]  /*0b90*/  FSEL R8, |R8|, R23, P3 ;  /* 0x0000001708087208 */ /* 0x000fe20001800200 */
[----:B------:R-:W-:Y:S06]  /*0ba0*/  @!P1 BRA `(.L_x_8) ;  /* 0xfffffff800349947 */ /* 0x000fec000383ffff */
.L_x_7:
[----:B------:R-:W-:Y:S05]  /*0bb0*/  BSYNC.RECONVERGENT B3 ;  /* 0x0000000000037941 */ /* 0x000fea0003800200 */
.L_x_6:
[----:B------:R-:W-:Y:S01]  /*0bc0*/  IMAD.MOV R10, RZ, RZ, -R2 ;  /* 0x000000ffff0a7224 */ /* 0x000fe200078e0a02 */
[----:B------:R-:W-:Y:S04]  /*0bd0*/  BSSY.RECONVERGENT B3, `(.L_x_9) ;  /* 0x000003e000037945 */ /* 0x000fe80003800200 */
[----:B------:R-:W-:-:S13]  /*0be0*/  ISETP.GT.AND P1, PT, R10, 0x4, PT ;  /* 0x000000040a00780c */ /* 0x000fda0003f24270 */
[----:B------:R-:W-:Y:S05]  /*0bf0*/  @!P1 BRA `(.L_x_10) ;  /* 0x0000000000ec9947 */ /* 0x000fea0003800000 */
[----:B------:R-:W1:Y:S02]  /*0c00*/  LDC.64 R16, c[0x0][0x3a0] ;  /* 0x0000e800ff107b82 */ /* 0x000e640000000a00 */
[----:B-1----:R-:W-:-:S06]  /*0c10*/  IMAD.WIDE R10, R7, 0x4, R16 ;  /* 0x00000004070a7825 */ /* 0x002fcc00078e0210 */
[----:B------:R-:W2:Y:S01]  /*0c20*/  LDG.E R11, desc[UR8][R10.64] ;  /* 0x000000080a0b7981 */ /* 0x000ea2000c1e1900 */
[----:B------:R-:W-:-:S04]  /*0c30*/  IMAD.WIDE R22, R29, 0x4, R16 ;  /* 0x000000041d167825 */ /* 0x000fc800078e0210 */
[--C-:B------:R-:W-:Y:S01]  /*0c40*/  IMAD.WIDE R20, R25, 0x4, R16.reuse ;  /* 0x0000000419147825 */ /* 0x100fe200078e0210 */
[----:B------:R-:W3:Y:S03]  /*0c50*/  LDG.E R10, desc[UR8][R22.64] ;  /* 0x00000008160a7981 */ /* 0x000ee6000c1e1900 */
[----:B------:R-:W-:Y:S01]  /*0c60*/  IMAD.WIDE R18, R27, 0x4, R16 ;  /* 0x000000041b127825 */ /* 0x000fe200078e0210 */
[----:B------:R1:W4:Y:S03]  /*0c70*/  LDG.E R26, desc[UR8][R20.64] ;  /* 0x00000008141a7981 */ /* 0x000326000c1e1900 */
[C---:B------:R-:W-:Y:S02]  /*0c80*/  IMAD R7, R12.reuse, 0x800, R7 ;  /* 0x000008000c077824 */ /* 0x040fe400078e0207 */
[----:B------:R5:W4:Y:S01]  /*0c90*/  LDG.E R18, desc[UR8][R18.64] ;  /* 0x0000000812127981 */ /* 0x000b22000c1e1900 */
[----:B------:R-:W-:-:S02]  /*0ca0*/  IMAD R29, R12, 0x800, R29 ;  /* 0x000008000c1d7824 */ /* 0x000fc400078e021d */
[----:B-1----:R-:W-:-:S05]  /*0cb0*/  IMAD.WIDE R20, R7, 0x4, R16 ;  /* 0x0000000407147825 */ /* 0x002fca00078e0210 */
[----:B------:R-:W4:Y:S01]  /*0cc0*/  LDG.E R28, desc[UR8][R20.64] ;  /* 0x00000008141c7981 */ /* 0x000f22000c1e1900 */
[----:B------:R-:W-:-:S04]  /*0cd0*/  IMAD.WIDE R22, R29, 0x4, R16 ;  /* 0x000000041d167825 */ /* 0x000fc800078e0210 */
[C---:B-----5:R-:W-:Y:S02]  /*0ce0*/  IMAD R19, R12.reuse, 0x800, R25 ;  /* 0x000008000c137824 */ /* 0x060fe400078e0219 */
[----:B------:R-:W5:Y:S01]  /*0cf0*/  LDG.E R22, desc[UR8][R22.64] ;  /* 0x0000000816167981 */ /* 0x000f62000c1e1900 */
[----:B------:R-:W-:Y:S02]  /*0d00*/  IMAD R27, R12, 0x800, R27 ;  /* 0x000008000c1b7824 */ /* 0x000fe400078e021b */
[----:B------:R-:W-:-:S04]  /*0d10*/  IMAD.WIDE R24, R19, 0x4, R16 ;  /* 0x0000000413187825 */ /* 0x000fc800078e0210 */
[----:B------:R-:W-:Y:S02]  /*0d20*/  IMAD.WIDE R16, R27, 0x4, R16 ;  /* 0x000000041b107825 */ /* 0x000fe400078e0210 */
[----:B------:R1:W5:Y:S04]  /*0d30*/  LDG.E R24, desc[UR8][R24.64] ;  /* 0x0000000818187981 */ /* 0x000368000c1e1900 */
[----:B------:R-:W5:Y:S01]  /*0d40*/  LDG.E R16, desc[UR8][R16.64] ;  /* 0x0000000810107981 */ /* 0x000f62000c1e1900 */
[----:B------:R-:W-:Y:S02]  /*0d50*/  VIADD R2, R2, 0x8 ;  /* 0x0000000802027836 */ /* 0x000fe40000000000 */
[C---:B------:R-:W-:Y:S02]  /*0d60*/  IMAD R7, R12.reuse, 0x800, R7 ;  /* 0x000008000c077824 */ /* 0x040fe400078e0207 */
[----:B------:R-:W-:-:S02]  /*0d70*/  IMAD R29, R12, 0x800, R29 ;  /* 0x000008000c1d7824 */ /* 0x000fc400078e021d */
[C---:B------:R-:W-:Y:S02]  /*0d80*/  IMAD R27, R12.reuse, 0x800, R27 ;  /* 0x000008000c1b7824 */ /* 0x040fe400078e021b */
[----:B-1----:R-:W-:Y:S01]  /*0d90*/  IMAD R25, R12, 0x800, R19 ;  /* 0x000008000c197824 */ /* 0x002fe200078e0213 */
[----:B--2---:R-:W-:-:S04]  /*0da0*/  FSETP.GT.AND P0, PT, |R11|, R8, PT ;  /* 0x000000080b00720b */ /* 0x004fc80003f04200 */
[----:B------:R-:W-:Y:S02]  /*0db0*/  FSEL R11, |R11|, R8, P0 ;  /* 0x000000080b0b7208 */ /* 0x000fe40000000200 */
[----:B------:R-:W-:Y:S02]  /*0dc0*/  SEL R5, R9, R5, P0 ;  /* 0x0000000509057207 */ /* 0x000fe40000000000 */
[----:B---3--:R-:W-:-:S04]  /*0dd0*/  FSETP.GT.AND P1, PT, |R10|, R11, PT ;  /* 0x0000000b0a00720b */ /* 0x008fc80003f24200 */
[----:B------:R-:W-:Y:S01]  /*0de0*/  FSEL R11, |R10|, R11, P1 ;  /* 0x0000000b0a0b7208 */ /* 0x000fe20000800200 */
[----:B------:R-:W-:-:S03]  /*0df0*/  IMAD.IADD R10, R9, 0x1, R4 ;  /* 0x00000001090a7824 */ /* 0x000fc600078e0204 */
[----:B----4-:R-:W-:Y:S01]  /*0e00*/  FSETP.GT.AND P2, PT, |R26|, R11, PT ;  /* 0x0000000b1a00720b */ /* 0x010fe20003f44200 */
[----:B------:R-:W-:Y:S01]  /*0e10*/  IMAD.IADD R8, R4, 0x1, R10 ;  /* 0x0000000104087824 */ /* 0x000fe200078e020a */
[----:B------:R-:W-:Y:S02]  /*0e20*/  SEL R5, R10, R5, P1 ;  /* 0x000000050a057207 */ /* 0x000fe40000800000 */
[----:B------:R-:W-:Y:S01]  /*0e30*/  FSEL R11, |R26|, R11, P2 ;  /* 0x0000000b1a0b7208 */ /* 0x000fe20001000200 */
[C-C-:B------:R-:W-:Y:S01]  /*0e40*/  IMAD.IADD R9, R8.reuse, 0x1, R4.reuse ;  /* 0x0000000108097824 */ /* 0x140fe200078e0204 */
[----:B------:R-:W-:Y:S02]  /*0e50*/  SEL R5, R8, R5, P2 ;  /* 0x0000000508057207 */ /* 0x000fe40001000000 */
[----:B------:R-:W-:Y:S01]  /*0e60*/  FSETP.GT.AND P3, PT, |R18|, R11, PT ;  /* 0x0000000b1200720b */ /* 0x000fe20003f64200 */
[----:B------:R-:W-:-:S03]  /*0e70*/  IMAD.IADD R8, R9, 0x1, R4 ;  /* 0x0000000109087824 */ /* 0x000fc600078e0204 */
[----:B------:R-:W-:Y:S02]  /*0e80*/  FSEL R11, |R18|, R11, P3 ;  /* 0x0000000b120b7208 */ /* 0x000fe40001800200 */
[----:B------:R-:W-:Y:S02]  /*0e90*/  SEL R5, R9, R5, P3 ;  /* 0x0000000509057207 */ /* 0x000fe40001800000 */
[-C--:B------:R-:W-:Y:S02]  /*0ea0*/  FSETP.GT.AND P4, PT, |R28|, R11.reuse, PT ;  /* 0x0000000b1c00720b */ /* 0x080fe40003f84200 */
[----:B------:R-:W-:Y:S02]  /*0eb0*/  IADD3 R9, PT, PT, R8, R4, RZ ;  /* 0x0000000408097210 */ /* 0x000fe40007ffe0ff */
[----:B------:R-:W-:Y:S02]  /*0ec0*/  FSEL R11, |R28|, R11, P4 ;  /* 0x0000000b1c0b7208 */ /* 0x000fe40002000200 */
[----:B------:R-:W-:Y:S01]  /*0ed0*/  SEL R5, R8, R5, P4 ;  /* 0x0000000508057207 */ /* 0x000fe20002000000 */
[----:B------:R-:W-:Y:S01]  /*0ee0*/  IMAD.IADD R10, R9, 0x1, R4 ;  /* 0x00000001090a7824 */ /* 0x000fe200078e0204 */
[----:B-----5:R-:W-:-:S04]  /*0ef0*/  FSETP.GT.AND P0, PT, |R22|, R11, PT ;  /* 0x0000000b1600720b */ /* 0x020fc80003f04200 */
[----:B------:R-:W-:Y:S02]  /*0f00*/  FSEL R11, |R22|, R11, P0 ;  /* 0x0000000b160b7208 */ /* 0x000fe40000000200 */
[----:B------:R-:W-:Y:S01]  /*0f10*/  SEL R5, R9, R5, P0 ;  /* 0x0000000509057207 */ /* 0x000fe20000000000 */
[----:B------:R-:W-:Y:S01]  /*0f20*/  IMAD.IADD R9, R10, 0x1, R4 ;  /* 0x000000010a097824 */ /* 0x000fe200078e0204 */
[CC--:B------:R-:W-:Y:S02]  /*0f30*/  FSETP.GT.AND P1, PT, |R24|.reuse, R11.reuse, PT ;  /* 0x0000000b1800720b */ /* 0x0c0fe40003f24200 */
[----:B------:R-:W-:Y:S02]  /*0f40*/  PLOP3.LUT P0, PT, PT, PT, PT, 0x8, 0x80 ;  /* 0x000000000080781c */ /* 0x000fe40003f0e170 */
[----:B------:R-:W-:Y:S02]  /*0f50*/  FSEL R11, |R24|, R11, P1 ;  /* 0x0000000b180b7208 */ /* 0x000fe40000800200 */
[----:B------:R-:W-:-:S02]  /*0f60*/  SEL R5, R10, R5, P1 ;  /* 0x000000050a057207 */ /* 0x000fc40000800000 */
[----:B------:R-:W-:-:S04]  /*0f70*/  FSETP.GT.AND P2, PT, |R16|, R11, PT ;  /* 0x0000000b1000720b */ /* 0x000fc80003f44200 */
[C---:B------:R-:W-:Y:S01]  /*0f80*/  SEL R5, R9.reuse, R5, P2 ;  /* 0x0000000509057207 */ /* 0x040fe20001000000 */
[----:B------:R-:W-:Y:S01]  /*0f90*/  IMAD.IADD R9, R9, 0x1, R4 ;  /* 0x0000000109097824 */ /* 0x000fe200078e0204 */
[----:B------:R-:W-:-:S07]  /*0fa0*/  FSEL R8, |R16|, R11, P2 ;  /* 0x0000000b10087208 */ /* 0x000fce0001000200 */
.L_x_10:
[----:B------:R-:W-:Y:S05]  /*0fb0*/  BSYNC.RECONVERGENT B3 ;  /* 0x0000000000037941 */ /* 0x000fea0003800200 */
.L_x_9:
[----:B------:R-:W-:-:S13]  /*0fc0*/  ISETP.NE.OR P0, PT, R2, RZ, P0 ;  /* 0x000000ff0200720c */ /* 0x000fda0000705670 */
[----:B------:R-:W-:Y:S05]  /*0fd0*/  @!P0 BREAK.RELIABLE B0 ;  /* 0x0000000000008942 */ /* 0x000fea0003800100 */
[----:B------:R-:W-:Y:S05]  /*0fe0*/  @!P0 BRA `(.L_x_3) ;  /* 0x0000000000808947 */ /* 0x000fea0003800000 */
.L_x_5:
[----:B------:R-:W-:Y:S05]  /*0ff0*/  BSYNC.RELIABLE B0 ;  /* 0x0000000000007941 */ /* 0x000fea0003800100 */
.L_x_4:
[----:B0-----:R-:W-:-:S04]  /*1000*/  IMAD.WIDE R20, R7, 0x4, R14 ;  /* 0x0000000407147825 */ /* 0x001fc800078e020e */
[--C-:B------:R-:W-:Y:S02]  /*1010*/  IMAD.WIDE R18, R29, 0x4, R14.reuse ;  /* 0x000000041d127825 */ /* 0x100fe400078e020e */
[----:B------:R-:W2:Y:S02]  /*1020*/  LDG.E R21, desc[UR8][R20.64] ;  /* 0x0000000814157981 */ /* 0x000ea4000c1e1900 */
[--C-:B------:R-:W-:Y:S02]  /*1030*/  IMAD.WIDE R16, R25, 0x4, R14.reuse ;  /* 0x0000000419107825 */ /* 0x100fe400078e020e */
[----:B------:R-:W3:Y:S02]  /*1040*/  LDG.E R19, desc[UR8][R18.64] ;  /* 0x0000000812137981 */ /* 0x000ee4000c1e1900 */
[----:B------:R-:W-:Y:S02]  /*1050*/  IMAD.WIDE R10, R27, 0x4, R14 ;  /* 0x000000041b0a7825 */ /* 0x000fe400078e020e */
[----:B------:R-:W4:Y:S04]  /*1060*/  LDG.E R17, desc[UR8][R16.64] ;  /* 0x0000000810117981 */ /* 0x000f28000c1e1900 */
[----:B------:R-:W5:Y:S01]  /*1070*/  LDG.E R11, desc[UR8][R10.64] ;  /* 0x000000080a0b7981 */ /* 0x000f62000c1e1900 */
[----:B------:R-:W-:-:S02]  /*1080*/  VIADD R2, R2, 0x4 ;  /* 0x0000000402027836 */ /* 0x000fc40000000000 */
[C---:B------:R-:W-:Y:S02]  /*1090*/  IMAD R7, R12.reuse, 0x800, R7 ;  /* 0x000008000c077824 */ /* 0x040fe400078e0207 */
[C---:B------:R-:W-:Y:S02]  /*10a0*/  IMAD R29, R12.reuse, 0x800, R29 ;  /* 0x000008000c1d7824 */ /* 0x040fe400078e021d */
[C---:B------:R-:W-:Y:S02]  /*10b0*/  IMAD R25, R12.reuse, 0x800, R25 ;  /* 0x000008000c197824 */ /* 0x040fe400078e0219 */
[----:B------:R-:W-:Y:S01]  /*10c0*/  IMAD R27, R12, 0x800, R27 ;  /* 0x000008000c1b7824 */ /* 0x000fe200078e021b */
[----:B--2---:R-:W-:-:S04]  /*10d0*/  FSETP.GT.AND P0, PT, |R21|, R8, PT ;  /* 0x000000081500720b */ /* 0x004fc80003f04200 */
[----:B------:R-:W-:Y:S02]  /*10e0*/  FSEL R8, |R21|, R8, P0 ;  /* 0x0000000815087208 */ /* 0x000fe40000000200 */
[C---:B------:R-:W-:Y:S01]  /*10f0*/  SEL R5, R9.reuse, R5, P0 ;  /* 0x0000000509057207 */ /* 0x040fe20000000000 */
[----:B------:R-:W-:Y:S01]  /*1100*/  IMAD.IADD R9, R9, 0x1, R4 ;  /* 0x0000000109097824 */ /* 0x000fe200078e0204 */
[----:B---3--:R-:W-:-:S04]  /*1110*/  FSETP.GT.AND P1, PT, |R19|, R8, PT ;  /* 0x000000081300720b */ /* 0x008fc80003f24200 */
[----:B------:R-:W-:Y:S02]  /*1120*/  FSEL R8, |R19|, R8, P1 ;  /* 0x0000000813087208 */ /* 0x000fe40000800200 */
[C---:B------:R-:W-:Y:S01]  /*1130*/  SEL R5, R9.reuse, R5, P1 ;  /* 0x0000000509057207 */ /* 0x040fe20000800000 */
[----:B------:R-:W-:Y:S01]  /*1140*/  IMAD.IADD R9, R9, 0x1, R4 ;  /* 0x0000000109097824 */ /* 0x000fe200078e0204 */
[----:B------:R-:W-:Y:S02]  /*1150*/  ISETP.NE.AND P1, PT, R2, RZ, PT ;  /* 0x000000ff0200720c */ /* 0x000fe40003f25270 */
[----:B----4-:R-:W-:-:S04]  /*1160*/  FSETP.GT.AND P2, PT, |R17|, R8, PT ;  /* 0x000000081100720b */ /* 0x010fc80003f44200 */
[----:B------:R-:W-:Y:S02]  /*1170*/  FSEL R8, |R17|, R8, P2 ;  /* 0x0000000811087208 */ /* 0x000fe40001000200 */
[C---:B------:R-:W-:Y:S01]  /*1180*/  SEL R5, R9.reuse, R5, P2 ;  /* 0x0000000509057207 */ /* 0x040fe20001000000 */
[----:B------:R-:W-:Y:S01]  /*1190*/  IMAD.IADD R9, R9, 0x1, R4 ;  /* 0x0000000109097824 */ /* 0x000fe200078e0204 */
[----:B-----5:R-:W-:-:S04]  /*11a0*/  FSETP.GT.AND P0, PT, |R11|, R8, PT ;  /* 0x000000080b00720b */ /* 0x020fc80003f04200 */
[C---:B------:R-:W-:Y:S01]  /*11b0*/  SEL R5, R9.reuse, R5, P0 ;  /* 0x0000000509057207 */ /* 0x040fe20000000000 */
[----:B------:R-:W-:Y:S01]  /*11c0*/  IMAD.IADD R9, R9, 0x1, R4 ;  /* 0x0000000109097824 */ /* 0x000fe200078e0204 */
[----:B------:R-:W-:Y:S01]  /*11d0*/  FSEL R8, |R11|, R8, P0 ;  /* 0x000000080b087208 */ /* 0x000fe20000000200 */
[----:B------:R-:W-:Y:S06]  /*11e0*/  @P1 BRA `(.L_x_4) ;  /* 0xfffffffc00841947 */ /* 0x000fec000383ffff */
.L_x_3:
[----:B------:R-:W-:Y:S05]  /*11f0*/  BSYNC.RECONVERGENT B1 ;  /* 0x0000000000017941 */ /* 0x000fea0003800200 */
.L_x_2:
[----:B------:R-:W-:-:S13]  /*1200*/  ISETP.NE.AND P0, PT, R6, RZ, PT ;  /* 0x000000ff0600720c */ /* 0x000fda0003f05270 */
[----:B------:R-:W-:Y:S05]  /*1210*/  @!P0 BRA `(.L_x_1) ;  /* 0x0000000000348947 */ /* 0x000fea0003800000 */
[----:B------:R-:W1:Y:S01]  /*1220*/  LDC.64 R10, c[0x0][0x3a0] ;  /* 0x0000e800ff0a7b82 */ /* 0x000e620000000a00 */
[----:B------:R-:W-:Y:S02]  /*1230*/  IMAD.MOV R2, RZ, RZ, -R6 ;  /* 0x000000ffff027224 */ /* 0x000fe400078e0a06 */
[----:B0-----:R-:W-:-:S07]  /*1240*/  IMAD.SHL.U32 R15, R9, 0x2, RZ ;  /* 0x00000002090f7824 */ /* 0x001fce00078e00ff */
.L_x_11:
[----:B-1----:R-:W-:-:S06]  /*1250*/  IMAD.WIDE R6, R15, 0x4, R10 ;  /* 0x000000040f067825 */ /* 0x002fcc00078e020a */
[----:B------:R-:W2:Y:S01]  /*1260*/  LDG.E R7, desc[UR8][R6.64] ;  /* 0x0000000806077981 */ /* 0x000ea2000c1e1900 */
[----:B------:R-:W-:Y:S02]  /*1270*/  VIADD R2, R2, 0x1 ;  /* 0x0000000102027836 */ /* 0x000fe40000000000 */
[----:B------:R-:W-:-:S03]  /*1280*/  IMAD R15, R12, 0x200, R15 ;  /* 0x000002000c0f7824 */ /* 0x000fc600078e020f */
[----:B------:R-:W-:Y:S02]  /*1290*/  ISETP.NE.AND P1, PT, R2, RZ, PT ;  /* 0x000000ff0200720c */ /* 0x000fe40003f25270 */
[----:B--2---:R-:W-:-:S04]  /*12a0*/  FSETP.GT.AND P0, PT, |R7|, R8, PT ;  /* 0x000000080700720b */ /* 0x004fc80003f04200 */
[C---:B------:R-:W-:Y:S01]  /*12b0*/  SEL R5, R9.reuse, R5, P0 ;  /* 0x0000000509057207 */ /* 0x040fe20000000000 */
[----:B------:R-:W-:Y:S01]  /*12c0*/  IMAD.IADD R9, R9, 0x1, R4 ;  /* 0x0000000109097824 */ /* 0x000fe200078e0204 */
[----:B------:R-:W-:-:S05]  /*12d0*/  FSEL R8, |R7|, R8, P0 ;  /* 0x0000000807087208 */ /* 0x000fca0000000200 */
[----:B------:R-:W-:Y:S05]  /*12e0*/  @P1 BRA `(.L_x_11) ;  /* 0xfffffffc00d81947 */ /* 0x000fea000383ffff */
.L_x_1:
[----:B------:R-:W-:Y:S05]  /*12f0*/  BSYNC.RECONVERGENT B2 ;  /* 0x0000000000027941 */ /* 0x000fea0003800200 */
.L_x_0:
[----:B------:R-:W-:Y:S05]  /*1300*/  WARPSYNC.ALL ;  /* 0x0000000000007948 */ /* 0x000fea0003800000 */
[----:B------:R-:W1:Y:S01]  /*1310*/  S2UR UR6, SR_CgaCtaId ;  /* 0x00000000000679c3 */ /* 0x000e620000008800 */
[----:B------:R-:W-:Y:S01]  /*1320*/  UMOV UR4, 0x400 ;  /* 0x0000040000047882 */ /* 0x000fe20000000000 */
[C---:B------:R-:W-:Y:S01]  /*1330*/  ISETP.GT.U32.AND P6, PT, R0.reuse, 0x7f, PT ;  /* 0x0000007f0000780c */ /* 0x040fe20003fc4070 */
[----:B------:R-:W-:Y:S01]  /*1340*/  UIADD3 UR5, UPT, UPT, UR4, 0x400, URZ ;  /* 0x0000040004057890 */ /* 0x000fe2000fffe0ff */
[----:B------:R-:W-:Y:S01]  /*1350*/  BSSY.RECONVERGENT B0, `(.L_x_12) ;  /* 0x0000015000007945 */ /* 0x000fe20003800200 */
[----:B------:R-:W-:-:S02]  /*1360*/  ISETP.GT.U32.AND P5, PT, R0, 0x3f, PT ;  /* 0x0000003f0000780c */ /* 0x000fc40003fa4070 */
[C---:B------:R-:W-:Y:S02]  /*1370*/  ISETP.GT.U32.AND P4, PT, R0.reuse, 0x1f, PT ;  /* 0x0000001f0000780c */ /* 0x040fe40003f84070 */
[C---:B------:R-:W-:Y:S02]  /*1380*/  ISETP.GT.U32.AND P3, PT, R0.reuse, 0xf, PT ;  /* 0x0000000f0000780c */ /* 0x040fe40003f64070 */
[C---:B------:R-:W-:Y:S02]  /*1390*/  ISETP.GT.U32.AND P2, PT, R0.reuse, 0x7, PT ;  /* 0x000000070000780c */ /* 0x040fe40003f44070 */
[C---:B------:R-:W-:Y:S02]  /*13a0*/  ISETP.GT.U32.AND P1, PT, R0.reuse, 0x3, PT ;  /* 0x000000030000780c */ /* 0x040fe40003f24070 */
[----:B------:R-:W-:Y:S01]  /*13b0*/  ISETP.GT.U32.AND P0, PT, R0, 0x1, PT ;  /* 0x000000010000780c */ /* 0x000fe20003f04070 */
[----:B-1----:R-:W-:Y:S02]  /*13c0*/  ULEA UR4, UR6, UR4, 0x18 ;  /* 0x0000000406047291 */ /* 0x002fe4000f8ec0ff */
[----:B------:R-:W-:-:S04]  /*13d0*/  ULEA UR5, UR6, UR5, 0x18 ;  /* 0x0000000506057291 */ /* 0x000fc8000f8ec0ff */
[C---:B------:R-:W-:Y:S02]  /*13e0*/  LEA R7, R0.reuse, UR4, 0x2 ;  /* 0x0000000400077c11 */ /* 0x040fe4000f8e10ff */
[----:B------:R-:W-:-:S03]  /*13f0*/  LEA R2, R0, UR5, 0x2 ;  /* 0x0000000500027c11 */ /* 0x000fc6000f8e10ff */
[----:B------:R1:W-:Y:S04]  /*1400*/  STS [R7], R8 ;  /* 0x0000000807007388 */ /* 0x0003e80000000800 */
[----:B------:R1:W-:Y:S01]  /*1410*/  STS [R2], R5 ;  /* 0x0000000502007388 */ /* 0x0003e20000000800 */
[----:B------:R-:W-:Y:S06]  /*1420*/  BAR.SYNC.DEFER_BLOCKING 0x0 ;  /* 0x0000000000007b1d */ /* 0x000fec0000010000 */
[----:B------:R-:W-:Y:S05]  /*1430*/  @P6 BRA `(.L_x_13) ;  /* 0x0000000000186947 */ /* 0x000fea0003800000 */
[----:B------:R-:W-:Y:S04]  /*1440*/  LDS R4, [R7] ;  /* 0x0000000007047984 */ /* 0x000fe80000000800 */
[----:B-1----:R-:W1:Y:S02]  /*1450*/  LDS R5, [R7+0x200] ;  /* 0x0002000007057984 */ /* 0x002e640000000800 */
[----:B-1----:R-:W-:-:S13]  /*1460*/  FSETP.GT.AND P6, PT, R5, R4, PT ;  /* 0x000000040500720b */ /* 0x002fda0003fc4000 */
[----:B------:R-:W-:Y:S04]  /*1470*/  @P6 STS [R7], R5 ;  /* 0x0000000507006388 */ /* 0x000fe80000000800 */
[----:B------:R-:W1:Y:S04]  /*1480*/  @P6 LDS R9, [R2+0x200] ;  /* 0x0002000002096984 */ /* 0x000e680000000800 */
[----:B-1----:R2:W-:Y:S02]  /*1490*/  @P6 STS [R2], R9 ;  /* 0x0000000902006388 */ /* 0x0025e40000000800 */
.L_x_13:
[----:B------:R-:W-:Y:S05]  /*14a0*/  BSYNC.RECONVERGENT B0 ;  /* 0x0000000000007941 */ /* 0x000fea0003800200 */
.L_x_12:
[----:B------:R-:W-:Y:S01]  /*14b0*/  BAR.SYNC.DEFER_BLOCKING 0x0 ;  /* 0x0000000000007b1d */ /* 0x000fe20000010000 */
[----:B------:R-:W-:-:S05]  /*14c0*/  ISETP.NE.AND P6, PT, R0, RZ, PT ;  /* 0x000000ff0000720c */ /* 0x000fca0003fc5270 */
[----:B------:R-:W-:Y:S04]  /*14d0*/  BSSY.RECONVERGENT B0, `(.L_x_14) ;  /* 0x0000008000007945 */ /* 0x000fe80003800200 */
[----:B------:R-:W-:Y:S05]  /*14e0*/  @P5 BRA `(.L_x_15) ;  /* 0x0000000000185947 */ /* 0x000fea0003800000 */
[----:B------:R-:W-:Y:S04]  /*14f0*/  LDS R0, [R7] ;  /* 0x0000000007007984 */ /* 0x000fe80000000800 */
[----:B------:R-:W3:Y:S02]  /*1500*/  LDS R4, [R7+0x100] ;  /* 0x0001000007047984 */ /* 0x000ee40000000800 */
[----:B---3--:R-:W-:-:S13]  /*1510*/  FSETP.GT.AND P5, PT, R4, R0, PT ;  /* 0x000000000400720b */ /* 0x008fda0003fa4000 */
[----:B------:R-:W-:Y:S04]  /*1520*/  @P5 STS [R7], R4 ;  /* 0x0000000407005388 */ /* 0x000fe80000000800 */
[----:B-1----:R-:W1:Y:S04]  /*1530*/  @P5 LDS R5, [R2+0x100] ;  /* 0x0001000002055984 */ /* 0x002e680000000800 */
[----:B-1----:R3:W-:Y:S02]  /*1540*/  @P5 STS [R2], R5 ;  /* 0x0000000502005388 */ /* 0x0027e40000000800 */
.L_x_15:
[----:B------:R-:W-:Y:S05]  /*1550*/  BSYNC.RECONVERGENT B0 ;  /* 0x0000000000007941 */ /* 0x000fea0003800200 */
.L_x_14:
[----:B------:R-:W-:Y:S06]  /*1560*/  BAR.SYNC.DEFER_BLOCKING 0x0 ;  /* 0x0000000000007b1d */ /* 0x000fec0000010000 */
[----:B------:R-:W-:Y:S04]  /*1570*/  BSSY.RECONVERGENT B0, `(.L_x_16) ;  /* 0x0000008000007945 */ /* 0x000fe80003800200 */
[----:B------:R-:W-:Y:S05]  /*1580*/  @P4 BRA `(.L_x_17) ;  /* 0x0000000000184947 */ /* 0x000fea0003800000 */
[----:B------:R-:W-:Y:S04]  /*1590*/  LDS R0, [R7] ;  /* 0x0000000007007984 */ /* 0x000fe80000000800 */
[----:B------:R-:W4:Y:S02]  /*15a0*/  LDS R4, [R7+0x80] ;  /* 0x0000800007047984 */ /* 0x000f240000000800 */
[----:B----4-:R-:W-:-:S13]  /*15b0*/  FSETP.GT.AND P4, PT, R4, R0, PT ;  /* 0x000000000400720b */ /* 0x010fda0003f84000 */
[----:B------:R-:W-:Y:S04]  /*15c0*/  @P4 STS [R7], R4 ;  /* 0x0000000407004388 */ /* 0x000fe80000000800 */
[----:B-1-3--:R-:W1:Y:S04]  /*15d0*/  @P4 LDS R5, [R2+0x80] ;  /* 0x0000800002054984 */ /* 0x00ae680000000800 */
[----:B-1----:R4:W-:Y:S02]  /*15e0*/  @P4 STS [R2], R5 ;  /* 0x0000000502004388 */ /* 0x0029e40000000800 */
.L_x_17:
[----:B------:R-:W-:Y:S05]  /*15f0*/  BSYNC.RECONVERGENT B0 ;  /* 0x0000000000007941 */ /* 0x000fea0003800200 */
.L_x_16:
[----:B------:R-:W-:Y:S06]  /*1600*/  BAR.SYNC.DEFER_BLOCKING 0x0 ;  /* 0x0000000000007b1d */ /* 0x000fec0000010000 */
[----:B------:R-:W-:Y:S04]  /*1610*/  BSSY.RECONVERGENT B0, `(.L_x_18) ;  /* 0x0000008000007945 */ /* 0x000fe80003800200 */
[----:B------:R-:W-:Y:S05]  /*1620*/  @P3 BRA `(.L_x_19) ;  /* 0x0000000000183947 */ /* 0x000fea0003800000 */
[----:B------:R-:W-:Y:S04]  /*1630*/  LDS R0, [R7] ;  /* 0x0000000007007984 */ /* 0x000fe80000000800 */
[----:B------:R-:W5:Y:S02]  /*1640*/  LDS R4, [R7+0x40] ;  /* 0x0000400007047984 */ /* 0x000f640000000800 */
[----:B-----5:R-:W-:-:S13]  /*1650*/  FSETP.GT.AND P3, PT, R4, R0, PT ;  /* 0x000000000400720b */ /* 0x020fda0003f64000 */
[----:B------:R-:W-:Y:S04]  /*1660*/  @P3 STS [R7], R4 ;  /* 0x0000000407003388 */ /* 0x000fe80000000800 */
[----:B-1-34-:R-:W1:Y:S04]  /*1670*/  @P3 LDS R5, [R2+0x40] ;  /* 0x0000400002053984 */ /* 0x01ae680000000800 */
[----:B-1----:R1:W-:Y:S02]  /*1680*/  @P3 STS [R2], R5 ;  /* 0x0000000502003388 */ /* 0x0023e40000000800 */
.L_x_19:
[----:B------:R-:W-:Y:S05]  /*1690*/  BSYNC.RECONVERGENT B0 ;  /* 0x0000000000007941 */ /* 0x000fea0003800200 */
.L_x_18:
        /* <DEDUP_REMOVED lines=9> */
.L_x_21:
[----:B------:R-:W-:Y:S05]  /*1730*/  BSYNC.RECONVERGENT B0 ;  /* 0x0000000000007941 */ /* 0x000fea0003800200 */
.L_x_20:
        /* <DEDUP_REMOVED lines=9> */
.L_x_23:
[----:B------:R-:W-:Y:S05]  /*17d0*/  BSYNC.RECONVERGENT B0 ;  /* 0x0000000000007941 */ /* 0x000fea0003800200 */
.L_x_22:
        /* <DEDUP_REMOVED lines=9> */
.L_x_25:
[----:B------:R-:W-:Y:S05]  /*1870*/  BSYNC.RECONVERGENT B0 ;  /* 0x0000000000007941 */ /* 0x000fea0003800200 */
.L_x_24:
[----:B------:R-:W-:Y:S06]  /*1880*/  BAR.SYNC.DEFER_BLOCKING 0x0 ;  /* 0x0000000000007b1d */ /* 0x000fec0000010000 */
[----:B------:R-:W-:Y:S04]  /*1890*/  BSSY.RECONVERGENT B0, `(.L_x_26) ;  /* 0x0000008000007945 */ /* 0x000fe80003800200 */
[----:B------:R-:W-:Y:S05]  /*18a0*/  @P6 BRA `(.L_x_27) ;  /* 0x0000000000186947 */ /* 0x000fea0003800000 */
[----:B------:R-:W-:Y:S04]  /*18b0*/  LDS R0, [R7] ;  /* 0x0000000007007984 */ /* 0x000fe80000000800 */
[----:B------:R-:W5:Y:S02]  /*18c0*/  LDS R4, [UR4+0x4] ;  /* 0x00000404ff047984 */ /* 0x000f640008000800 */
[----:B-----5:R-:W-:-:S13]  /*18d0*/  FSETP.GT.AND P0, PT, R4, R0, PT ;  /* 0x000000000400720b */ /* 0x020fda0003f04000 */
[----:B------:R-:W-:Y:S04]  /*18e0*/  @P0 STS [R7], R4 ;  /* 0x0000000407000388 */ /* 0x000fe80000000800 */
[----:B-1-34-:R-:W1:Y:S04]  /*18f0*/  @P0 LDS R5, [UR4+0x404] ;  /* 0x00040404ff050984 */ /* 0x01ae680008000800 */
[----:B-1----:R1:W-:Y:S02]  /*1900*/  @P0 STS [R2], R5 ;  /* 0x0000000502000388 */ /* 0x0023e40000000800 */
.L_x_27:
[----:B------:R-:W-:Y:S05]  /*1910*/  BSYNC.RECONVERGENT B0 ;  /* 0x0000000000007941 */ /* 0x000fea0003800200 */
.L_x_26:
[----:B------:R-:W-:Y:S06]  /*1920*/  BAR.SYNC.DEFER_BLOCKING 0x0 ;  /* 0x0000000000007b1d */ /* 0x000fec0000010000 */
[----:B------:R-:W-:Y:S05]  /*1930*/  @P6 EXIT ;  /* 0x000000000000694d */ /* 0x000fea0003800000 */
[----:B--2---:R-:W2:Y:S01]  /*1940*/  LDS R9, [UR4] ;  /* 0x00000004ff097984 */ /* 0x004ea20008000800 */
[----:B-1-34-:R-:W1:Y:S01]  /*1950*/  LDC.64 R4, c[0x0][0x390] ;  /* 0x0000e400ff047b82 */ /* 0x01ae620000000a00 */
[C---:B------:R-:W-:Y:S02]  /*1960*/  ISETP.NE.AND P0, PT, R3.reuse, RZ, PT ;  /* 0x000000ff0300720c */ /* 0x040fe40003f05270 */
[----:B------:R-:W3:Y:S05]  /*1970*/  LDS R11, [UR4+0x400] ;  /* 0x00040004ff0b7984 */ /* 0x000eea0008000800 */
[----:B------:R-:W4:Y:S01]  /*1980*/  LDC.64 R6, c[0x0][0x398] ;  /* 0x0000e600ff067b82 */ /* 0x000f220000000a00 */
[----:B-1----:R-:W-:-:S04]  /*1990*/  IMAD.WIDE.U32 R4, R3, 0x4, R4 ;  /* 0x0000000403047825 */ /* 0x002fc800078e0004 */
[----:B----4-:R-:W-:Y:S01]  /*19a0*/  IMAD.WIDE.U32 R2, R3, 0x4, R6 ;  /* 0x0000000403027825 */ /* 0x010fe200078e0006 */
[----:B--2---:R1:W-:Y:S04]  /*19b0*/  STG.E desc[UR8][R4.64], R9 ;  /* 0x0000000904007986 */ /* 0x0043e8000c101908 */
[----:B---3--:R1:W-:Y:S01]  /*19c0*/  STG.E desc[UR8][R2.64], R11 ;  /* 0x0000000b02007986 */ /* 0x0083e2000c101908 */
[----:B------:R-:W-:Y:S05]  /*19d0*/  @P0 EXIT ;  /* 0x000000000000094d */ /* 0x000fea0003800000 */
[----:B-1----:R-:W1:Y:S01]  /*19e0*/  LDC.64 R2, c[0x0][0x3a0] ;  /* 0x0000e800ff027b82 */ /* 0x002e620000000a00 */
[----:B------:R-:W-:-:S05]  /*19f0*/  LEA R13, R13, 0xfffffffe, 0x1 ;  /* 0xfffffffe0d0d7811 */ /* 0x000fca00078e08ff */
[----:B-1----:R-:W-:-:S06]  /*1a00*/  IMAD.WIDE R2, R13, 0x4, R2 ;  /* 0x000000040d027825 */ /* 0x002fcc00078e0202 */
[----:B------:R-:W2:Y:S01]  /*1a10*/  LDG.E R3, desc[UR8][R2.64] ;  /* 0x0000000802037981 */ /* 0x000ea2000c1e1900 */
[----:B------:R-:W2:Y:S03]  /*1a20*/  LDC.64 R4, c[0x0][0x388] ;  /* 0x0000e200ff047b82 */ /* 0x000ea60000000a00 */
[----:B--2---:R-:W-:Y:S01]  /*1a30*/  STG.E desc[UR8][R4.64], R3 ;  /* 0x0000000304007986 */ /* 0x004fe2000c101908 */
[----:B------:R-:W-:Y:S05]  /*1a40*/  EXIT ;  /* 0x000000000000794d */ /* 0x000fea0003800000 */
.L_x_28:
[----:B------:R-:W-:-:S00]  /*1a50*/  BRA `(.L_x_28) ;  /* 0xfffffffc00fc7947 */ /* 0x000fc0000383ffff */
[----:B------:R-:W-:-:S00]  /*1a60*/  NOP ;  /* 0x0000000000007918 */ /* 0x000fc00000000000 */
        /* <DEDUP_REMOVED lines=9> */
.L_x_29:


//--------------------- .nv.shared.findPeakKernel --------------------------
	.section	.nv.shared.findPeakKernel,"aw",@nobits
	.sectionflags	@""
	.align	4
.nv.shared.findPeakKernel:
	.zero		3072


//--------------------- .nv.shared.reserved.0     --------------------------
	.section	.nv.shared.reserved.0,"aw",@nobits
	.weak		__nv_reservedSMEM_offset_0_alias
	.size		__nv_reservedSMEM_offset_0_alias, 0, 64
	.other		__nv_reservedSMEM_offset_0_alias,@"STO_CUDA_RESERVED_SHARED STV_DEFAULT"
__nv_reservedSMEM_offset_0_alias:
	.zero		0
	.zero		64


//--------------------- .nv.constant0.findPeakKernel --------------------------
	.section	.nv.constant0.findPeakKernel,"a",@progbits
	.sectionflags	@""
	.align	4
.nv.constant0.findPeakKernel:
	.zero		936


//--------------------- SYMBOLS --------------------------

	.type		.nv.reservedSmem.offset0,@object
	.size		.nv.reservedSmem.offset0,0x4
	.type		.nv.reservedSmem.cap,@object
	.size		.nv.reservedSmem.cap,0x4
